//
// Generated by NVIDIA NVVM Compiler
//
// Compiler Build ID: CL-36424714
// Cuda compilation tools, release 13.0, V13.0.88
// Based on NVVM 20.0.0
//

.version 9.0
.target sm_100
.address_size 64

	// .globl	_Z33nonlinear_transposed_fused_matmulPKfS0_Pfi
.extern .shared .align 16 .b8 smem[];

.visible .entry _Z33nonlinear_transposed_fused_matmulPKfS0_Pfi(
	.param .u64 .ptr .align 1 _Z33nonlinear_transposed_fused_matmulPKfS0_Pfi_param_0,
	.param .u64 .ptr .align 1 _Z33nonlinear_transposed_fused_matmulPKfS0_Pfi_param_1,
	.param .u64 .ptr .align 1 _Z33nonlinear_transposed_fused_matmulPKfS0_Pfi_param_2,
	.param .u32 _Z33nonlinear_transposed_fused_matmulPKfS0_Pfi_param_3
)
{
	.reg .pred 	%p<47>;
	.reg .b32 	%r<86>;
	.reg .b32 	%f<413>;
	.reg .b64 	%rd<16>;

	ld.param.u64 	%rd4, [_Z33nonlinear_transposed_fused_matmulPKfS0_Pfi_param_0];
	ld.param.u64 	%rd5, [_Z33nonlinear_transposed_fused_matmulPKfS0_Pfi_param_1];
	ld.param.u64 	%rd6, [_Z33nonlinear_transposed_fused_matmulPKfS0_Pfi_param_2];
	ld.param.u32 	%r53, [_Z33nonlinear_transposed_fused_matmulPKfS0_Pfi_param_3];
	mov.u32 	%r1, %tid.x;
	mov.u32 	%r2, %tid.y;
	mov.u32 	%r54, %ctaid.x;
	shl.b32 	%r3, %r54, 5;
	mov.u32 	%r55, %ctaid.y;
	shl.b32 	%r56, %r55, 5;
	add.s32 	%r4, %r3, %r1;
	add.s32 	%r5, %r56, %r2;
	setp.lt.s32 	%p1, %r53, 1;
	mov.f32 	%f380, 0f00000000;
	@%p1 bra 	$L__BB0_71;
	shl.b32 	%r58, %r2, 5;
	add.s32 	%r59, %r58, %r1;
	shl.b32 	%r60, %r59, 2;
	mov.u32 	%r61, smem;
	add.s32 	%r6, %r61, %r60;
	shl.b32 	%r62, %r2, 7;
	add.s32 	%r7, %r61, %r62;
	shl.b32 	%r63, %r1, 2;
	add.s32 	%r64, %r61, %r63;
	add.s32 	%r8, %r64, 4096;
	mad.lo.s32 	%r65, %r2, %r53, %r1;
	add.s32 	%r84, %r65, %r3;
	shl.b32 	%r10, %r53, 5;
	mad.lo.s32 	%r82, %r53, %r5, %r1;
	cvta.to.global.u64 	%rd1, %rd4;
	cvta.to.global.u64 	%rd2, %rd5;
	mov.f32 	%f380, 0f00000000;
	mov.b32 	%r85, 0;
	mov.u32 	%r81, %r1;
	mov.u32 	%r83, %r2;
$L__BB0_2:
	mul.wide.s32 	%rd7, %r82, 4;
	add.s64 	%rd3, %rd1, %rd7;
	max.s32 	%r66, %r4, %r81;
	setp.ge.s32 	%p2, %r66, %r53;
	mov.f32 	%f378, 0f00000000;
	@%p2 bra 	$L__BB0_4;
	ld.global.nc.f32 	%f378, [%rd3];
$L__BB0_4:
	setp.ge.u32 	%p3, %r5, %r53;
	st.shared.f32 	[%r6], %f378;
	setp.ge.s32 	%p4, %r83, %r53;
	mov.f32 	%f379, 0f00000000;
	or.pred  	%p5, %p3, %p4;
	@%p5 bra 	$L__BB0_6;
	mul.wide.s32 	%rd8, %r84, 4;
	add.s64 	%rd9, %rd2, %rd8;
	ld.global.nc.f32 	%f379, [%rd9];
$L__BB0_6:
	st.shared.f32 	[%r6+4096], %f379;
	bar.sync 	0;
	setp.ge.s32 	%p6, %r85, %r53;
	@%p6 bra 	$L__BB0_8;
	ld.shared.f32 	%f76, [%r7];
	ld.shared.f32 	%f77, [%r8];
	sub.f32 	%f78, %f76, %f77;
	mul.f32 	%f79, %f78, 0f3FB8AA3B;
	ex2.approx.f32 	%f80, %f79;
	mul.f32 	%f81, %f77, 0f3E051EB8;
	sin.approx.f32 	%f82, %f81;
	add.f32 	%f83, %f80, %f82;
	fma.rn.f32 	%f84, %f76, %f77, %f83;
	add.f32 	%f380, %f380, %f84;
$L__BB0_8:
	add.s32 	%r17, %r85, 1;
	setp.ge.s32 	%p7, %r17, %r53;
	@%p7 bra 	$L__BB0_10;
	ld.shared.f32 	%f85, [%r7+4];
	ld.shared.f32 	%f86, [%r8+128];
	sub.f32 	%f87, %f85, %f86;
	mul.f32 	%f88, %f87, 0f3FB8AA3B;
	ex2.approx.f32 	%f89, %f88;
	mul.f32 	%f90, %f86, 0f3E051EB8;
	sin.approx.f32 	%f91, %f90;
	add.f32 	%f92, %f89, %f91;
	fma.rn.f32 	%f93, %f85, %f86, %f92;
	add.f32 	%f380, %f380, %f93;
$L__BB0_10:
	add.s32 	%r18, %r17, 1;
	setp.ge.s32 	%p8, %r18, %r53;
	@%p8 bra 	$L__BB0_12;
	ld.shared.f32 	%f94, [%r7+8];
	ld.shared.f32 	%f95, [%r8+256];
	sub.f32 	%f96, %f94, %f95;
	mul.f32 	%f97, %f96, 0f3FB8AA3B;
	ex2.approx.f32 	%f98, %f97;
	mul.f32 	%f99, %f95, 0f3E051EB8;
	sin.approx.f32 	%f100, %f99;
	add.f32 	%f101, %f98, %f100;
	fma.rn.f32 	%f102, %f94, %f95, %f101;
	add.f32 	%f380, %f380, %f102;
$L__BB0_12:
	add.s32 	%r19, %r18, 1;
	setp.ge.s32 	%p9, %r19, %r53;
	@%p9 bra 	$L__BB0_14;
	ld.shared.f32 	%f103, [%r7+12];
	ld.shared.f32 	%f104, [%r8+384];
	sub.f32 	%f105, %f103, %f104;
	mul.f32 	%f106, %f105, 0f3FB8AA3B;
	ex2.approx.f32 	%f107, %f106;
	mul.f32 	%f108, %f104, 0f3E051EB8;
	sin.approx.f32 	%f109, %f108;
	add.f32 	%f110, %f107, %f109;
	fma.rn.f32 	%f111, %f103, %f104, %f110;
	add.f32 	%f380, %f380, %f111;
$L__BB0_14:
	add.s32 	%r20, %r19, 1;
	setp.ge.s32 	%p10, %r20, %r53;
	@%p10 bra 	$L__BB0_16;
	ld.shared.f32 	%f112, [%r7+16];
	ld.shared.f32 	%f113, [%r8+512];
	sub.f32 	%f114, %f112, %f113;
	mul.f32 	%f115, %f114, 0f3FB8AA3B;
	ex2.approx.f32 	%f116, %f115;
	mul.f32 	%f117, %f113, 0f3E051EB8;
	sin.approx.f32 	%f118, %f117;
	add.f32 	%f119, %f116, %f118;
	fma.rn.f32 	%f120, %f112, %f113, %f119;
	add.f32 	%f380, %f380, %f120;
$L__BB0_16:
	add.s32 	%r21, %r20, 1;
	setp.ge.s32 	%p11, %r21, %r53;
	@%p11 bra 	$L__BB0_18;
	ld.shared.f32 	%f121, [%r7+20];
	ld.shared.f32 	%f122, [%r8+640];
	sub.f32 	%f123, %f121, %f122;
	mul.f32 	%f124, %f123, 0f3FB8AA3B;
	ex2.approx.f32 	%f125, %f124;
	mul.f32 	%f126, %f122, 0f3E051EB8;
	sin.approx.f32 	%f127, %f126;
	add.f32 	%f128, %f125, %f127;
	fma.rn.f32 	%f129, %f121, %f122, %f128;
	add.f32 	%f380, %f380, %f129;
$L__BB0_18:
	add.s32 	%r22, %r21, 1;
	setp.ge.s32 	%p12, %r22, %r53;
	@%p12 bra 	$L__BB0_20;
	ld.shared.f32 	%f130, [%r7+24];
	ld.shared.f32 	%f131, [%r8+768];
	sub.f32 	%f132, %f130, %f131;
	mul.f32 	%f133, %f132, 0f3FB8AA3B;
	ex2.approx.f32 	%f134, %f133;
	mul.f32 	%f135, %f131, 0f3E051EB8;
	sin.approx.f32 	%f136, %f135;
	add.f32 	%f137, %f134, %f136;
	fma.rn.f32 	%f138, %f130, %f131, %f137;
	add.f32 	%f380, %f380, %f138;
$L__BB0_20:
	add.s32 	%r23, %r22, 1;
	setp.ge.s32 	%p13, %r23, %r53;
	@%p13 bra 	$L__BB0_22;
	ld.shared.f32 	%f139, [%r7+28];
	ld.shared.f32 	%f140, [%r8+896];
	sub.f32 	%f141, %f139, %f140;
	mul.f32 	%f142, %f141, 0f3FB8AA3B;
	ex2.approx.f32 	%f143, %f142;
	mul.f32 	%f144, %f140, 0f3E051EB8;
	sin.approx.f32 	%f145, %f144;
	add.f32 	%f146, %f143, %f145;
	fma.rn.f32 	%f147, %f139, %f140, %f146;
	add.f32 	%f380, %f380, %f147;
$L__BB0_22:
	add.s32 	%r24, %r23, 1;
	setp.ge.s32 	%p14, %r24, %r53;
	@%p14 bra 	$L__BB0_24;
	ld.shared.f32 	%f148, [%r7+32];
	ld.shared.f32 	%f149, [%r8+1024];
	sub.f32 	%f150, %f148, %f149;
	mul.f32 	%f151, %f150, 0f3FB8AA3B;
	ex2.approx.f32 	%f152, %f151;
	mul.f32 	%f153, %f149, 0f3E051EB8;
	sin.approx.f32 	%f154, %f153;
	add.f32 	%f155, %f152, %f154;
	fma.rn.f32 	%f156, %f148, %f149, %f155;
	add.f32 	%f380, %f380, %f156;
$L__BB0_24:
	add.s32 	%r25, %r24, 1;
	setp.ge.s32 	%p15, %r25, %r53;
	@%p15 bra 	$L__BB0_26;
	ld.shared.f32 	%f157, [%r7+36];
	ld.shared.f32 	%f158, [%r8+1152];
	sub.f32 	%f159, %f157, %f158;
	mul.f32 	%f160, %f159, 0f3FB8AA3B;
	ex2.approx.f32 	%f161, %f160;
	mul.f32 	%f162, %f158, 0f3E051EB8;
	sin.approx.f32 	%f163, %f162;
	add.f32 	%f164, %f161, %f163;
	fma.rn.f32 	%f165, %f157, %f158, %f164;
	add.f32 	%f380, %f380, %f165;
$L__BB0_26:
	add.s32 	%r26, %r25, 1;
	setp.ge.s32 	%p16, %r26, %r53;
	@%p16 bra 	$L__BB0_28;
	ld.shared.f32 	%f166, [%r7+40];
	ld.shared.f32 	%f167, [%r8+1280];
	sub.f32 	%f168, %f166, %f167;
	mul.f32 	%f169, %f168, 0f3FB8AA3B;
	ex2.approx.f32 	%f170, %f169;
	mul.f32 	%f171, %f167, 0f3E051EB8;
	sin.approx.f32 	%f172, %f171;
	add.f32 	%f173, %f170, %f172;
	fma.rn.f32 	%f174, %f166, %f167, %f173;
	add.f32 	%f380, %f380, %f174;
$L__BB0_28:
	add.s32 	%r27, %r26, 1;
	setp.ge.s32 	%p17, %r27, %r53;
	@%p17 bra 	$L__BB0_30;
	ld.shared.f32 	%f175, [%r7+44];
	ld.shared.f32 	%f176, [%r8+1408];
	sub.f32 	%f177, %f175, %f176;
	mul.f32 	%f178, %f177, 0f3FB8AA3B;
	ex2.approx.f32 	%f179, %f178;
	mul.f32 	%f180, %f176, 0f3E051EB8;
	sin.approx.f32 	%f181, %f180;
	add.f32 	%f182, %f179, %f181;
	fma.rn.f32 	%f183, %f175, %f176, %f182;
	add.f32 	%f380, %f380, %f183;
$L__BB0_30:
	add.s32 	%r28, %r27, 1;
	setp.ge.s32 	%p18, %r28, %r53;
	@%p18 bra 	$L__BB0_32;
	ld.shared.f32 	%f184, [%r7+48];
	ld.shared.f32 	%f185, [%r8+1536];
	sub.f32 	%f186, %f184, %f185;
	mul.f32 	%f187, %f186, 0f3FB8AA3B;
	ex2.approx.f32 	%f188, %f187;
	mul.f32 	%f189, %f185, 0f3E051EB8;
	sin.approx.f32 	%f190, %f189;
	add.f32 	%f191, %f188, %f190;
	fma.rn.f32 	%f192, %f184, %f185, %f191;
	add.f32 	%f380, %f380, %f192;
$L__BB0_32:
	add.s32 	%r29, %r28, 1;
	setp.ge.s32 	%p19, %r29, %r53;
	@%p19 bra 	$L__BB0_34;
	ld.shared.f32 	%f193, [%r7+52];
	ld.shared.f32 	%f194, [%r8+1664];
	sub.f32 	%f195, %f193, %f194;
	mul.f32 	%f196, %f195, 0f3FB8AA3B;
	ex2.approx.f32 	%f197, %f196;
	mul.f32 	%f198, %f194, 0f3E051EB8;
	sin.approx.f32 	%f199, %f198;
	add.f32 	%f200, %f197, %f199;
	fma.rn.f32 	%f201, %f193, %f194, %f200;
	add.f32 	%f380, %f380, %f201;
$L__BB0_34:
	add.s32 	%r30, %r29, 1;
	setp.ge.s32 	%p20, %r30, %r53;
	@%p20 bra 	$L__BB0_36;
	ld.shared.f32 	%f202, [%r7+56];
	ld.shared.f32 	%f203, [%r8+1792];
	sub.f32 	%f204, %f202, %f203;
	mul.f32 	%f205, %f204, 0f3FB8AA3B;
	ex2.approx.f32 	%f206, %f205;
	mul.f32 	%f207, %f203, 0f3E051EB8;
	sin.approx.f32 	%f208, %f207;
	add.f32 	%f209, %f206, %f208;
	fma.rn.f32 	%f210, %f202, %f203, %f209;
	add.f32 	%f380, %f380, %f210;
$L__BB0_36:
	add.s32 	%r31, %r30, 1;
	setp.ge.s32 	%p21, %r31, %r53;
	@%p21 bra 	$L__BB0_38;
	ld.shared.f32 	%f211, [%r7+60];
	ld.shared.f32 	%f212, [%r8+1920];
	sub.f32 	%f213, %f211, %f212;
	mul.f32 	%f214, %f213, 0f3FB8AA3B;
	ex2.approx.f32 	%f215, %f214;
	mul.f32 	%f216, %f212, 0f3E051EB8;
	sin.approx.f32 	%f217, %f216;
	add.f32 	%f218, %f215, %f217;
	fma.rn.f32 	%f219, %f211, %f212, %f218;
	add.f32 	%f380, %f380, %f219;
$L__BB0_38:
	add.s32 	%r32, %r31, 1;
	setp.ge.s32 	%p22, %r32, %r53;
	@%p22 bra 	$L__BB0_40;
	ld.shared.f32 	%f220, [%r7+64];
	ld.shared.f32 	%f221, [%r8+2048];
	sub.f32 	%f222, %f220, %f221;
	mul.f32 	%f223, %f222, 0f3FB8AA3B;
	ex2.approx.f32 	%f224, %f223;
	mul.f32 	%f225, %f221, 0f3E051EB8;
	sin.approx.f32 	%f226, %f225;
	add.f32 	%f227, %f224, %f226;
	fma.rn.f32 	%f228, %f220, %f221, %f227;
	add.f32 	%f380, %f380, %f228;
$L__BB0_40:
	add.s32 	%r33, %r32, 1;
	setp.ge.s32 	%p23, %r33, %r53;
	@%p23 bra 	$L__BB0_42;
	ld.shared.f32 	%f229, [%r7+68];
	ld.shared.f32 	%f230, [%r8+2176];
	sub.f32 	%f231, %f229, %f230;
	mul.f32 	%f232, %f231, 0f3FB8AA3B;
	ex2.approx.f32 	%f233, %f232;
	mul.f32 	%f234, %f230, 0f3E051EB8;
	sin.approx.f32 	%f235, %f234;
	add.f32 	%f236, %f233, %f235;
	fma.rn.f32 	%f237, %f229, %f230, %f236;
	add.f32 	%f380, %f380, %f237;
$L__BB0_42:
	add.s32 	%r34, %r33, 1;
	setp.ge.s32 	%p24, %r34, %r53;
	@%p24 bra 	$L__BB0_44;
	ld.shared.f32 	%f238, [%r7+72];
	ld.shared.f32 	%f239, [%r8+2304];
	sub.f32 	%f240, %f238, %f239;
	mul.f32 	%f241, %f240, 0f3FB8AA3B;
	ex2.approx.f32 	%f242, %f241;
	mul.f32 	%f243, %f239, 0f3E051EB8;
	sin.approx.f32 	%f244, %f243;
	add.f32 	%f245, %f242, %f244;
	fma.rn.f32 	%f246, %f238, %f239, %f245;
	add.f32 	%f380, %f380, %f246;
$L__BB0_44:
	add.s32 	%r35, %r34, 1;
	setp.ge.s32 	%p25, %r35, %r53;
	@%p25 bra 	$L__BB0_46;
	ld.shared.f32 	%f247, [%r7+76];
	ld.shared.f32 	%f248, [%r8+2432];
	sub.f32 	%f249, %f247, %f248;
	mul.f32 	%f250, %f249, 0f3FB8AA3B;
	ex2.approx.f32 	%f251, %f250;
	mul.f32 	%f252, %f248, 0f3E051EB8;
	sin.approx.f32 	%f253, %f252;
	add.f32 	%f254, %f251, %f253;
	fma.rn.f32 	%f255, %f247, %f248, %f254;
	add.f32 	%f380, %f380, %f255;
$L__BB0_46:
	add.s32 	%r36, %r35, 1;
	setp.ge.s32 	%p26, %r36, %r53;
	@%p26 bra 	$L__BB0_48;
	ld.shared.f32 	%f256, [%r7+80];
	ld.shared.f32 	%f257, [%r8+2560];
	sub.f32 	%f258, %f256, %f257;
	mul.f32 	%f259, %f258, 0f3FB8AA3B;
	ex2.approx.f32 	%f260, %f259;
	mul.f32 	%f261, %f257, 0f3E051EB8;
	sin.approx.f32 	%f262, %f261;
	add.f32 	%f263, %f260, %f262;
	fma.rn.f32 	%f264, %f256, %f257, %f263;
	add.f32 	%f380, %f380, %f264;
$L__BB0_48:
	add.s32 	%r37, %r36, 1;
	setp.ge.s32 	%p27, %r37, %r53;
	@%p27 bra 	$L__BB0_50;
	ld.shared.f32 	%f265, [%r7+84];
	ld.shared.f32 	%f266, [%r8+2688];
	sub.f32 	%f267, %f265, %f266;
	mul.f32 	%f268, %f267, 0f3FB8AA3B;
	ex2.approx.f32 	%f269, %f268;
	mul.f32 	%f270, %f266, 0f3E051EB8;
	sin.approx.f32 	%f271, %f270;
	add.f32 	%f272, %f269, %f271;
	fma.rn.f32 	%f273, %f265, %f266, %f272;
	add.f32 	%f380, %f380, %f273;
$L__BB0_50:
	add.s32 	%r38, %r37, 1;
	setp.ge.s32 	%p28, %r38, %r53;
	@%p28 bra 	$L__BB0_52;
	ld.shared.f32 	%f274, [%r7+88];
	ld.shared.f32 	%f275, [%r8+2816];
	sub.f32 	%f276, %f274, %f275;
	mul.f32 	%f277, %f276, 0f3FB8AA3B;
	ex2.approx.f32 	%f278, %f277;
	mul.f32 	%f279, %f275, 0f3E051EB8;
	sin.approx.f32 	%f280, %f279;
	add.f32 	%f281, %f278, %f280;
	fma.rn.f32 	%f282, %f274, %f275, %f281;
	add.f32 	%f380, %f380, %f282;
$L__BB0_52:
	add.s32 	%r39, %r38, 1;
	setp.ge.s32 	%p29, %r39, %r53;
	@%p29 bra 	$L__BB0_54;
	ld.shared.f32 	%f283, [%r7+92];
	ld.shared.f32 	%f284, [%r8+2944];
	sub.f32 	%f285, %f283, %f284;
	mul.f32 	%f286, %f285, 0f3FB8AA3B;
	ex2.approx.f32 	%f287, %f286;
	mul.f32 	%f288, %f284, 0f3E051EB8;
	sin.approx.f32 	%f289, %f288;
	add.f32 	%f290, %f287, %f289;
	fma.rn.f32 	%f291, %f283, %f284, %f290;
	add.f32 	%f380, %f380, %f291;
$L__BB0_54:
	add.s32 	%r40, %r39, 1;
	setp.ge.s32 	%p30, %r40, %r53;
	@%p30 bra 	$L__BB0_56;
	ld.shared.f32 	%f292, [%r7+96];
	ld.shared.f32 	%f293, [%r8+3072];
	sub.f32 	%f294, %f292, %f293;
	mul.f32 	%f295, %f294, 0f3FB8AA3B;
	ex2.approx.f32 	%f296, %f295;
	mul.f32 	%f297, %f293, 0f3E051EB8;
	sin.approx.f32 	%f298, %f297;
	add.f32 	%f299, %f296, %f298;
	fma.rn.f32 	%f300, %f292, %f293, %f299;
	add.f32 	%f380, %f380, %f300;
$L__BB0_56:
	add.s32 	%r41, %r40, 1;
	setp.ge.s32 	%p31, %r41, %r53;
	@%p31 bra 	$L__BB0_58;
	ld.shared.f32 	%f301, [%r7+100];
	ld.shared.f32 	%f302, [%r8+3200];
	sub.f32 	%f303, %f301, %f302;
	mul.f32 	%f304, %f303, 0f3FB8AA3B;
	ex2.approx.f32 	%f305, %f304;
	mul.f32 	%f306, %f302, 0f3E051EB8;
	sin.approx.f32 	%f307, %f306;
	add.f32 	%f308, %f305, %f307;
	fma.rn.f32 	%f309, %f301, %f302, %f308;
	add.f32 	%f380, %f380, %f309;
$L__BB0_58:
	add.s32 	%r42, %r41, 1;
	setp.ge.s32 	%p32, %r42, %r53;
	@%p32 bra 	$L__BB0_60;
	ld.shared.f32 	%f310, [%r7+104];
	ld.shared.f32 	%f311, [%r8+3328];
	sub.f32 	%f312, %f310, %f311;
	mul.f32 	%f313, %f312, 0f3FB8AA3B;
	ex2.approx.f32 	%f314, %f313;
	mul.f32 	%f315, %f311, 0f3E051EB8;
	sin.approx.f32 	%f316, %f315;
	add.f32 	%f317, %f314, %f316;
	fma.rn.f32 	%f318, %f310, %f311, %f317;
	add.f32 	%f380, %f380, %f318;
$L__BB0_60:
	add.s32 	%r43, %r42, 1;
	setp.ge.s32 	%p33, %r43, %r53;
	@%p33 bra 	$L__BB0_62;
	ld.shared.f32 	%f319, [%r7+108];
	ld.shared.f32 	%f320, [%r8+3456];
	sub.f32 	%f321, %f319, %f320;
	mul.f32 	%f322, %f321, 0f3FB8AA3B;
	ex2.approx.f32 	%f323, %f322;
	mul.f32 	%f324, %f320, 0f3E051EB8;
	sin.approx.f32 	%f325, %f324;
	add.f32 	%f326, %f323, %f325;
	fma.rn.f32 	%f327, %f319, %f320, %f326;
	add.f32 	%f380, %f380, %f327;
$L__BB0_62:
	add.s32 	%r44, %r43, 1;
	setp.ge.s32 	%p34, %r44, %r53;
	@%p34 bra 	$L__BB0_64;
	ld.shared.f32 	%f328, [%r7+112];
	ld.shared.f32 	%f329, [%r8+3584];
	sub.f32 	%f330, %f328, %f329;
	mul.f32 	%f331, %f330, 0f3FB8AA3B;
	ex2.approx.f32 	%f332, %f331;
	mul.f32 	%f333, %f329, 0f3E051EB8;
	sin.approx.f32 	%f334, %f333;
	add.f32 	%f335, %f332, %f334;
	fma.rn.f32 	%f336, %f328, %f329, %f335;
	add.f32 	%f380, %f380, %f336;
$L__BB0_64:
	add.s32 	%r45, %r44, 1;
	setp.ge.s32 	%p35, %r45, %r53;
	@%p35 bra 	$L__BB0_66;
	ld.shared.f32 	%f337, [%r7+116];
	ld.shared.f32 	%f338, [%r8+3712];
	sub.f32 	%f339, %f337, %f338;
	mul.f32 	%f340, %f339, 0f3FB8AA3B;
	ex2.approx.f32 	%f341, %f340;
	mul.f32 	%f342, %f338, 0f3E051EB8;
	sin.approx.f32 	%f343, %f342;
	add.f32 	%f344, %f341, %f343;
	fma.rn.f32 	%f345, %f337, %f338, %f344;
	add.f32 	%f380, %f380, %f345;
$L__BB0_66:
	add.s32 	%r46, %r45, 1;
	setp.ge.s32 	%p36, %r46, %r53;
	@%p36 bra 	$L__BB0_68;
	ld.shared.f32 	%f346, [%r7+120];
	ld.shared.f32 	%f347, [%r8+3840];
	sub.f32 	%f348, %f346, %f347;
	mul.f32 	%f349, %f348, 0f3FB8AA3B;
	ex2.approx.f32 	%f350, %f349;
	mul.f32 	%f351, %f347, 0f3E051EB8;
	sin.approx.f32 	%f352, %f351;
	add.f32 	%f353, %f350, %f352;
	fma.rn.f32 	%f354, %f346, %f347, %f353;
	add.f32 	%f380, %f380, %f354;
$L__BB0_68:
	add.s32 	%r47, %r46, 1;
	setp.ge.s32 	%p37, %r47, %r53;
	@%p37 bra 	$L__BB0_70;
	ld.shared.f32 	%f355, [%r7+124];
	ld.shared.f32 	%f356, [%r8+3968];
	sub.f32 	%f357, %f355, %f356;
	mul.f32 	%f358, %f357, 0f3FB8AA3B;
	ex2.approx.f32 	%f359, %f358;
	mul.f32 	%f360, %f356, 0f3E051EB8;
	sin.approx.f32 	%f361, %f360;
	add.f32 	%f362, %f359, %f361;
	fma.rn.f32 	%f363, %f355, %f356, %f362;
	add.f32 	%f380, %f380, %f363;
$L__BB0_70:
	bar.sync 	0;
	add.s32 	%r84, %r84, %r10;
	add.s32 	%r83, %r83, 32;
	add.s32 	%r82, %r82, 32;
	add.s32 	%r81, %r81, 32;
	add.s32 	%r85, %r47, 1;
	setp.lt.s32 	%p38, %r85, %r53;
	@%p38 bra 	$L__BB0_2;
$L__BB0_71:
	mov.b32 	%r67, %f380;
	shfl.sync.down.b32	%r68|%p39, %r67, 16, 31, -1;
	mov.b32 	%f364, %r68;
	add.f32 	%f365, %f380, %f364;
	mov.b32 	%r69, %f365;
	shfl.sync.down.b32	%r70|%p40, %r69, 8, 31, -1;
	mov.b32 	%f366, %r70;
	add.f32 	%f367, %f365, %f366;
	mov.b32 	%r71, %f367;
	shfl.sync.down.b32	%r72|%p41, %r71, 4, 31, -1;
	mov.b32 	%f368, %r72;
	add.f32 	%f369, %f367, %f368;
	mov.b32 	%r73, %f369;
	shfl.sync.down.b32	%r74|%p42, %r73, 2, 31, -1;
	mov.b32 	%f370, %r74;
	add.f32 	%f371, %f369, %f370;
	mov.b32 	%r75, %f371;
	shfl.sync.down.b32	%r76|%p43, %r75, 1, 31, -1;
	mov.b32 	%f372, %r76;
	add.f32 	%f71, %f371, %f372;
	or.b32  	%r77, %r1, %r2;
	setp.ne.s32 	%p44, %r77, 0;
	max.s32 	%r79, %r4, %r5;
	setp.ge.s32 	%p45, %r79, %r53;
	or.pred  	%p46, %p45, %p44;
	@%p46 bra 	$L__BB0_73;
	mul.lo.s32 	%r80, %r53, %r5;
	cvt.u64.u32 	%rd10, %r80;
	cvt.s64.s32 	%rd11, %r4;
	add.s64 	%rd12, %rd10, %rd11;
	cvta.to.global.u64 	%rd13, %rd6;
	shl.b64 	%rd14, %rd12, 2;
	add.s64 	%rd15, %rd13, %rd14;
	cvt.rn.f32.u32 	%f373, %r53;
	rsqrt.approx.f32 	%f374, %f373;
	mul.f32 	%f375, %f71, %f374;
	atom.global.add.f32 	%f376, [%rd15], %f375;
$L__BB0_73:
	ret;

}


// ===== COMPILED SASS (sm_100) =====

	.target	sm_100

	.elftype	@"ET_EXEC"


//--------------------- .note.nv.tkinfo           --------------------------
	.section	.note.nv.tkinfo,"",@"SHT_NOTE"
	.sectionflags	@"SHF_NOTE_NV_TKINFO"
	.tkinfo
        /*0018*/ 	.word	0x00000002
        /*0030*/ 	.string	""
        /*0030*/ 	.string	"ptxas"
        /*0030*/ 	.string	"Cuda compilation tools, release 13.0, V13.0.88"
        /*0030*/ 	.string	"Build cuda_13.0.r13.0/compiler.36424714_0"
        /*0030*/ 	.string	"-arch sm_100 -m 64 "



//--------------------- .note.nv.cuinfo           --------------------------
	.section	.note.nv.cuinfo,"",@"SHT_NOTE"
	.sectionflags	@"SHF_NOTE_NV_CUINFO"
        /*0018*/ 	.short	0x0002
        /*001a*/ 	.short	0x0064
        /*001c*/ 	.short	0x0082
	.zero		2


//--------------------- .nv.info                  --------------------------
	.section	.nv.info,"",@"SHT_CUDA_INFO"
	.align	4


	//----- nvinfo : EIATTR_REGCOUNT
	.align		4
        /*0000*/ 	.byte	0x04, 0x2f
        /*0002*/ 	.short	(.L_1 - .L_0)
	.align		4
.L_0:
        /*0004*/ 	.word	index@(_Z33nonlinear_transposed_fused_matmulPKfS0_Pfi)
        /*0008*/ 	.word	0x0000001b


	//----- nvinfo : EIATTR_FRAME_SIZE
	.align		4
.L_1:
        /*000c*/ 	.byte	0x04, 0x11
        /*000e*/ 	.short	(.L_3 - .L_2)
	.align		4
.L_2:
        /*0010*/ 	.word	index@(_Z33nonlinear_transposed_fused_matmulPKfS0_Pfi)
        /*0014*/ 	.word	0x00000000


	//----- nvinfo : EIATTR_MIN_STACK_SIZE
	.align		4
.L_3:
        /*0018*/ 	.byte	0x04, 0x12
        /*001a*/ 	.short	(.L_5 - .L_4)
	.align		4
.L_4:
        /*001c*/ 	.word	index@(_Z33nonlinear_transposed_fused_matmulPKfS0_Pfi)
        /*0020*/ 	.word	0x00000000
.L_5:


//--------------------- .nv.compat                --------------------------
	.section	.nv.compat,"",@"SHT_CUDA_COMPAT_INFO"
	.align	4
        /*0000*/ 	.byte	0x02, 0x09, 0x00, 0x00, 0x02, 0x02, 0x01, 0x00, 0x02, 0x05, 0x05, 0x00, 0x03, 0x07, 0x01, 0x01
        /*0010*/ 	.byte	0x02, 0x03, 0x00, 0x00, 0x02, 0x06, 0x01, 0x00, 0x04, 0x0b, 0x08, 0x00, 0x01, 0x00, 0x00, 0x00
        /*0020*/ 	.byte	0x00, 0x00, 0x00, 0x00


//--------------------- .nv.info._Z33nonlinear_transposed_fused_matmulPKfS0_Pfi --------------------------
	.section	.nv.info._Z33nonlinear_transposed_fused_matmulPKfS0_Pfi,"",@"SHT_CUDA_INFO"
	.sectionflags	@""
	.align	4


	//----- nvinfo : EIATTR_CUDA_API_VERSION
	.align		4
        /*0000*/ 	.byte	0x04, 0x37
        /*0002*/ 	.short	(.L_7 - .L_6)
.L_6:
        /*0004*/ 	.word	0x00000082


	//----- nvinfo : EIATTR_KPARAM_INFO
	.align		4
.L_7:
        /*0008*/ 	.byte	0x04, 0x17
        /*000a*/ 	.short	(.L_9 - .L_8)
.L_8:
        /*000c*/ 	.word	0x00000000
        /*0010*/ 	.short	0x0003
        /*0012*/ 	.short	0x0018
        /*0014*/ 	.byte	0x00, 0xf0, 0x11, 0x00


	//----- nvinfo : EIATTR_KPARAM_INFO
	.align		4
.L_9:
        /*0018*/ 	.byte	0x04, 0x17
        /*001a*/ 	.short	(.L_11 - .L_10)
.L_10:
        /*001c*/ 	.word	0x00000000
        /*0020*/ 	.short	0x0002
        /*0022*/ 	.short	0x0010
        /*0024*/ 	.byte	0x00, 0xf5, 0x21, 0x00


	//----- nvinfo : EIATTR_KPARAM_INFO
	.align		4
.L_11:
        /*0028*/ 	.byte	0x04, 0x17
        /*002a*/ 	.short	(.L_13 - .L_12)
.L_12:
        /*002c*/ 	.word	0x00000000
        /*0030*/ 	.short	0x0001
        /*0032*/ 	.short	0x0008
        /*0034*/ 	.byte	0x00, 0xf5, 0x21, 0x00


	//----- nvinfo : EIATTR_KPARAM_INFO
	.align		4
.L_13:
        /*0038*/ 	.byte	0x04, 0x17
        /*003a*/ 	.short	(.L_15 - .L_14)
.L_14:
        /*003c*/ 	.word	0x00000000
        /*0040*/ 	.short	0x0000
        /*0042*/ 	.short	0x0000
        /*0044*/ 	.byte	0x00, 0xf5, 0x21, 0x00


	//----- nvinfo : EIATTR_SPARSE_MMA_MASK
	.align		4
.L_15:
        /*0048*/ 	.byte	0x03, 0x50
        /*004a*/ 	.short	0x0000


	//----- nvinfo : EIATTR_MAXREG_COUNT
	.align		4
        /*004c*/ 	.byte	0x03, 0x1b
        /*004e*/ 	.short	0x00ff


	//----- nvinfo : EIATTR_NUM_BARRIERS
	.align		4
        /*0050*/ 	.byte	0x02, 0x4c
        /*0052*/ 	.byte	0x01
	.zero		1


	//----- nvinfo : EIATTR_MERCURY_ISA_VERSION
	.align		4
        /*0054*/ 	.byte	0x03, 0x5f
        /*0056*/ 	.short	0x0101


	//----- nvinfo : EIATTR_COOP_GROUP_MASK_REGIDS
	.align		4
        /*0058*/ 	.byte	0x04, 0x29
        /*005a*/ 	.short	(.L_17 - .L_16)


	//   ....[0]....
.L_16:
        /*005c*/ 	.word	0xffffffff


	//   ....[1]....
        /*0060*/ 	.word	0xffffffff


	//   ....[2]....
        /*0064*/ 	.word	0xffffffff


	//   ....[3]....
        /*0068*/ 	.word	0xffffffff


	//   ....[4]....
        /*006c*/ 	.word	0xffffffff


	//----- nvinfo : EIATTR_COOP_GROUP_INSTR_OFFSETS
	.align		4
.L_17:
        /*0070*/ 	.byte	0x04, 0x28
        /*0072*/ 	.short	(.L_19 - .L_18)


	//   ....[0]....
.L_18:
        /*0074*/ 	.word	0x00002530


	//   ....[1]....
        /*0078*/ 	.word	0x00002580


	//   ....[2]....
        /*007c*/ 	.word	0x000025a0


	//   ....[3]....
        /*0080*/ 	.word	0x000025c0


	//   ....[4]....
        /*0084*/ 	.word	0x000025e0


	//----- nvinfo : EIATTR_VRC_CTA_INIT_COUNT
	.align		4
.L_19:
        /*0088*/ 	.byte	0x02, 0x4a
	.zero		1
	.zero		1


	//----- nvinfo : EIATTR_EXIT_INSTR_OFFSETS
	.align		4
        /*008c*/ 	.byte	0x04, 0x1c
        /*008e*/ 	.short	(.L_21 - .L_20)


	//   ....[0]....
.L_20:
        /*0090*/ 	.word	0x000025f0


	//   ....[1]....
        /*0094*/ 	.word	0x000026e0


	//----- nvinfo : EIATTR_CBANK_PARAM_SIZE
	.align		4
.L_21:
        /*0098*/ 	.byte	0x03, 0x19
        /*009a*/ 	.short	0x001c


	//----- nvinfo : EIATTR_PARAM_CBANK
	.align		4
        /*009c*/ 	.byte	0x04, 0x0a
        /*009e*/ 	.short	(.L_23 - .L_22)
	.align		4
.L_22:
        /*00a0*/ 	.word	index@(.nv.constant0._Z33nonlinear_transposed_fused_matmulPKfS0_Pfi)
        /*00a4*/ 	.short	0x0380
        /*00a6*/ 	.short	0x001c


	//----- nvinfo : EIATTR_SW_WAR
	.align		4
.L_23:
        /*00a8*/ 	.byte	0x04, 0x36
        /*00aa*/ 	.short	(.L_25 - .L_24)
.L_24:
        /*00ac*/ 	.word	0x00000008
.L_25:


//--------------------- .nv.callgraph             --------------------------
	.section	.nv.callgraph,"",@"SHT_CUDA_CALLGRAPH"
	.align	4
	.sectionentsize	8
	.align		4
        /*0000*/ 	.word	0x00000000
	.align		4
        /*0004*/ 	.word	0xffffffff
	.align		4
        /*0008*/ 	.word	0x00000000
	.align		4
        /*000c*/ 	.word	0xfffffffe
	.align		4
        /*0010*/ 	.word	0x00000000
	.align		4
        /*0014*/ 	.word	0xfffffffd
	.align		4
        /*0018*/ 	.word	0x00000000
	.align		4
        /*001c*/ 	.word	0xfffffffc


//--------------------- .text._Z33nonlinear_transposed_fused_matmulPKfS0_Pfi --------------------------
	.section	.text._Z33nonlinear_transposed_fused_matmulPKfS0_Pfi,"ax",@progbits
	.align	128
        .global         _Z33nonlinear_transposed_fused_matmulPKfS0_Pfi
        .type           _Z33nonlinear_transposed_fused_matmulPKfS0_Pfi,@function
        .size           _Z33nonlinear_transposed_fused_matmulPKfS0_Pfi,(.L_x_35 - _Z33nonlinear_transposed_fused_matmulPKfS0_Pfi)
        .other          _Z33nonlinear_transposed_fused_matmulPKfS0_Pfi,@"STO_CUDA_ENTRY STV_DEFAULT"
_Z33nonlinear_transposed_fused_matmulPKfS0_Pfi:
.text._Z33nonlinear_transposed_fused_matmulPKfS0_Pfi:
[----:B------:R-:W-:Y:S01]  /*0000*/  LDC R1, c[0x0][0x37c] ;  /* 0x0000df00ff017b82 */ /* 0x000fe20000000800 */
[----:B------:R-:W0:Y:S01]  /*0010*/  LDCU UR4, c[0x0][0x398] ;  /* 0x00007300ff0477ac */ /* 0x000e220008000800 */
[----:B------:R-:W1:Y:S01]  /*0020*/  S2R R0, SR_TID.Y ;  /* 0x0000000000007919 */ /* 0x000e620000002200 */
[----:B------:R-:W-:Y:S01]  /*0030*/  HFMA2 R15, -RZ, RZ, 0, 0 ;  /* 0x00000000ff0f7431 */ /* 0x000fe200000001ff */
[----:B------:R-:W2:Y:S01]  /*0040*/  LDCU.64 UR6, c[0x0][0x358] ;  /* 0x00006b00ff0677ac */ /* 0x000ea20008000a00 */
[----:B------:R-:W1:Y:S01]  /*0050*/  S2R R3, SR_CTAID.Y ;  /* 0x0000000000037919 */ /* 0x000e620000002600 */
[----:B------:R-:W3:Y:S01]  /*0060*/  S2R R7, SR_TID.X ;  /* 0x0000000000077919 */ /* 0x000ee20000002100 */
[----:B------:R-:W3:Y:S01]  /*0070*/  S2R R4, SR_CTAID.X ;  /* 0x0000000000047919 */ /* 0x000ee20000002500 */
[----:B0-----:R-:W-:-:S04]  /*0080*/  MOV R11, UR4 ;  /* 0x00000004000b7c02 */ /* 0x001fc80008000f00 */
[----:B------:R-:W-:Y:S02]  /*0090*/  ISETP.GE.AND P0, PT, R11, 0x1, PT ;  /* 0x000000010b00780c */ /* 0x000fe40003f06270 */
[----:B-1----:R-:W-:Y:S02]  /*00a0*/  LEA R6, R3, R0, 0x5 ;  /* 0x0000000003067211 */ /* 0x002fe400078e28ff */
[----:B---3--:R-:W-:-:S09]  /*00b0*/  LEA R9, R4, R7, 0x5 ;  /* 0x0000000704097211 */ /* 0x008fd200078e28ff */
[----:B--2---:R-:W-:Y:S05]  /*00c0*/  @!P0 BRA `(.L_x_0) ;  /* 0x0000002400188947 */ /* 0x004fea0003800000 */
[----:B------:R-:W0:Y:S01]  /*00d0*/  S2UR UR5, SR_CgaCtaId ;  /* 0x00000000000579c3 */ /* 0x000e220000008800 */
[----:B------:R-:W-:Y:S01]  /*00e0*/  UMOV UR4, 0x400 ;  /* 0x0000040000047882 */ /* 0x000fe20000000000 */
[C-C-:B------:R-:W-:Y:S01]  /*00f0*/  IMAD R10, R0.reuse, R11, R7.reuse ;  /* 0x0000000b000a7224 */ /* 0x140fe200078e0207 */
[----:B------:R-:W-:Y:S01]  /*0100*/  LEA R19, R0, R7, 0x5 ;  /* 0x0000000700137211 */ /* 0x000fe200078e28ff */
[----:B------:R-:W-:Y:S01]  /*0110*/  IMAD R13, R6, R11, R7 ;  /* 0x0000000b060d7224 */ /* 0x000fe200078e0207 */
[----:B------:R-:W-:Y:S02]  /*0120*/  MOV R15, RZ ;  /* 0x000000ff000f7202 */ /* 0x000fe40000000f00 */
[----:B------:R-:W-:Y:S01]  /*0130*/  LEA R10, R4, R10, 0x5 ;  /* 0x0000000a040a7211 */ /* 0x000fe200078e28ff */
[----:B------:R-:W1:Y:S01]  /*0140*/  LDC R8, c[0x0][0x398] ;  /* 0x0000e600ff087b82 */ /* 0x000e620000000800 */
[----:B------:R-:W-:Y:S02]  /*0150*/  MOV R12, R7 ;  /* 0x00000007000c7202 */ /* 0x000fe40000000f00 */
[----:B------:R-:W-:-:S05]  /*0160*/  MOV R14, R0 ;  /* 0x00000000000e7202 */ /* 0x000fca0000000f00 */
[----:B------:R-:W2:Y:S01]  /*0170*/  LDC.64 R2, c[0x0][0x380] ;  /* 0x0000e000ff027b82 */ /* 0x000ea20000000a00 */
[----:B0-----:R-:W-:-:S06]  /*0180*/  ULEA UR4, UR5, UR4, 0x18 ;  /* 0x0000000405047291 */ /* 0x001fcc000f8ec0ff */
[----:B------:R-:W-:Y:S02]  /*0190*/  LEA R19, R19, UR4, 0x2 ;  /* 0x0000000413137c11 */ /* 0x000fe4000f8e10ff */
[----:B------:R-:W-:Y:S02]  /*01a0*/  LEA R20, R0, UR4, 0x7 ;  /* 0x0000000400147c11 */ /* 0x000fe4000f8e38ff */
[----:B------:R-:W-:Y:S01]  /*01b0*/  LEA R18, R7, UR4, 0x2 ;  /* 0x0000000407127c11 */ /* 0x000fe2000f8e10ff */
[----:B------:R-:W-:-:S06]  /*01c0*/  UMOV UR4, URZ ;  /* 0x000000ff00047c82 */ /* 0x000fcc0008000000 */
.L_x_33:
[----:B-1----:R-:W-:Y:S01]  /*01d0*/  MOV R11, R8 ;  /* 0x00000008000b7202 */ /* 0x002fe20000000f00 */
[----:B0-----:R-:W-:Y:S01]  /*01e0*/  HFMA2 R24, -RZ, RZ, 0, 0 ;  /* 0x00000000ff187431 */ /* 0x001fe200000001ff */
[----:B------:R-:W-:Y:S02]  /*01f0*/  VIMNMX R16, PT, PT, R9, R12, !PT ;  /* 0x0000000c09107248 */ /* 0x000fe40007fe0100 */
[-C--:B------:R-:W-:Y:S02]  /*0200*/  ISETP.GE.AND P0, PT, R14, R11.reuse, PT ;  /* 0x0000000b0e00720c */ /* 0x080fe40003f06270 */
[-C--:B------:R-:W-:Y:S01]  /*0210*/  ISETP.GE.AND P1, PT, R16, R11.reuse, PT ;  /* 0x0000000b1000720c */ /* 0x080fe20003f26270 */
[----:B--2---:R-:W-:Y:S01]  /*0220*/  IMAD.WIDE R16, R13, 0x4, R2 ;  /* 0x000000040d107825 */ /* 0x004fe200078e0202 */
[----:B------:R-:W-:Y:S02]  /*0230*/  ISETP.GE.U32.OR P0, PT, R6, R11, P0 ;  /* 0x0000000b0600720c */ /* 0x000fe40000706470 */
[----:B------:R-:W-:-:S09]  /*0240*/  MOV R22, RZ ;  /* 0x000000ff00167202 */ /* 0x000fd20000000f00 */
[----:B------:R-:W2:Y:S02]  /*0250*/  @!P1 LDG.E.CONSTANT R22, desc[UR6][R16.64] ;  /* 0x0000000610169981 */ /* 0x000ea4000c1e9900 */
[----:B------:R-:W0:Y:S02]  /*0260*/  @!P0 LDC.64 R4, c[0x0][0x388] ;  /* 0x0000e200ff048b82 */ /* 0x000e240000000a00 */
[----:B0-----:R-:W-:-:S05]  /*0270*/  @!P0 IMAD.WIDE R4, R10, 0x4, R4 ;  /* 0x000000040a048825 */ /* 0x001fca00078e0204 */
[----:B------:R-:W3:Y:S01]  /*0280*/  @!P0 LDG.E.CONSTANT R24, desc[UR6][R4.64] ;  /* 0x0000000604188981 */ /* 0x000ee2000c1e9900 */
[----:B------:R-:W-:Y:S01]  /*0290*/  ISETP.LE.AND P1, PT, R11, UR4, PT ;  /* 0x000000040b007c0c */ /* 0x000fe2000bf23270 */
[----:B------:R-:W-:Y:S02]  /*02a0*/  UIADD3 UR5, UPT, UPT, UR4, 0x1, URZ ;  /* 0x0000000104057890 */ /* 0x000fe4000fffe0ff */
[----:B------:R-:W-:Y:S02]  /*02b0*/  UIADD3 UR8, UPT, UPT, UR4, 0x2, URZ ;  /* 0x0000000204087890 */ /* 0x000fe4000fffe0ff */
[----:B------:R-:W-:Y:S02]  /*02c0*/  UIADD3 UR9, UPT, UPT, UR4, 0x3, URZ ;  /* 0x0000000304097890 */ /* 0x000fe4000fffe0ff */
[----:B------:R-:W-:Y:S02]  /*02d0*/  UIADD3 UR10, UPT, UPT, UR4, 0x4, URZ ;  /* 0x00000004040a7890 */ /* 0x000fe4000fffe0ff */
[----:B------:R-:W-:-:S02]  /*02e0*/  UIADD3 UR11, UPT, UPT, UR4, 0x5, URZ ;  /* 0x00000005040b7890 */ /* 0x000fc4000fffe0ff */
[----:B------:R-:W-:Y:S01]  /*02f0*/  UIADD3 UR12, UPT, UPT, UR4, 0x6, URZ ;  /* 0x00000006040c7890 */ /* 0x000fe2000fffe0ff */
[C---:B------:R-:W-:Y:S01]  /*0300*/  ISETP.LE.AND P2, PT, R11.reuse, UR5, PT ;  /* 0x000000050b007c0c */ /* 0x040fe2000bf43270 */
[----:B------:R-:W-:Y:S01]  /*0310*/  UIADD3 UR5, UPT, UPT, UR4, 0x7, URZ ;  /* 0x0000000704057890 */ /* 0x000fe2000fffe0ff */
[C---:B------:R-:W-:Y:S02]  /*0320*/  ISETP.LE.AND P3, PT, R11.reuse, UR8, PT ;  /* 0x000000080b007c0c */ /* 0x040fe4000bf63270 */
[C---:B------:R-:W-:Y:S02]  /*0330*/  ISETP.LE.AND P4, PT, R11.reuse, UR9, PT ;  /* 0x000000090b007c0c */ /* 0x040fe4000bf83270 */
[C---:B------:R-:W-:Y:S02]  /*0340*/  ISETP.LE.AND P5, PT, R11.reuse, UR10, PT ;  /* 0x0000000a0b007c0c */ /* 0x040fe4000bfa3270 */
[C---:B------:R-:W-:Y:S02]  /*0350*/  ISETP.LE.AND P6, PT, R11.reuse, UR11, PT ;  /* 0x0000000b0b007c0c */ /* 0x040fe4000bfc3270 */
[----:B------:R-:W-:Y:S01]  /*0360*/  ISETP.LE.AND P0, PT, R11, UR12, PT ;  /* 0x0000000c0b007c0c */ /* 0x000fe2000bf03270 */
[----:B--2---:R0:W-:Y:S04]  /*0370*/  STS [R19], R22 ;  /* 0x0000001613007388 */ /* 0x0041e80000000800 */
[----:B---3--:R0:W-:Y:S01]  /*0380*/  STS [R19+0x1000], R24 ;  /* 0x0010001813007388 */ /* 0x0081e20000000800 */
[----:B------:R-:W-:Y:S06]  /*0390*/  BAR.SYNC.DEFER_BLOCKING 0x0 ;  /* 0x0000000000007b1d */ /* 0x000fec0000010000 */
[----:B------:R-:W-:Y:S05]  /*03a0*/  @P1 BRA `(.L_x_1) ;  /* 0x0000000000381947 */ /* 0x000fea0003800000 */
[----:B------:R-:W-:Y:S04]  /*03b0*/  LDS R4, [R20] ;  /* 0x0000000014047984 */ /* 0x000fe80000000800 */
[----:B------:R-:W1:Y:S02]  /*03c0*/  LDS R5, [R18+0x1000] ;  /* 0x0010000012057984 */ /* 0x000e640000000800 */
[----:B-1----:R-:W-:Y:S01]  /*03d0*/  FADD R16, R4, -R5 ;  /* 0x8000000504107221 */ /* 0x002fe20000000000 */
[----:B------:R-:W-:-:S03]  /*03e0*/  FMUL R21, R5, 0.12999999523162841797 ;  /* 0x3e051eb805157820 */ /* 0x000fc60000400000 */
[----:B------:R-:W-:Y:S01]  /*03f0*/  FMUL R16, R16, 1.4426950216293334961 ;  /* 0x3fb8aa3b10107820 */ /* 0x000fe20000400000 */
[----:B------:R-:W-:-:S04]  /*0400*/  FMUL.RZ R21, R21, 0.15915493667125701904 ;  /* 0x3e22f98315157820 */ /* 0x000fc8000040c000 */
[----:B------:R-:W-:Y:S01]  /*0410*/  FSETP.GEU.AND P1, PT, R16, -126, PT ;  /* 0xc2fc00001000780b */ /* 0x000fe20003f2e000 */
[----:B0-----:R-:W-:-:S12]  /*0420*/  MUFU.SIN R22, R21 ;  /* 0x0000001500167308 */ /* 0x001fd80000000400 */
[----:B------:R-:W-:-:S04]  /*0430*/  @!P1 FMUL R16, R16, 0.5 ;  /* 0x3f00000010109820 */ /* 0x000fc80000400000 */
[----:B------:R-:W0:Y:S02]  /*0440*/  MUFU.EX2 R17, R16 ;  /* 0x0000001000117308 */ /* 0x000e240000000800 */
[----:B0-----:R-:W-:-:S04]  /*0450*/  @!P1 FMUL R17, R17, R17 ;  /* 0x0000001111119220 */ /* 0x001fc80000400000 */
[----:B------:R-:W-:-:S04]  /*0460*/  FADD R17, R17, R22 ;  /* 0x0000001611117221 */ /* 0x000fc80000000000 */
[----:B------:R-:W-:-:S04]  /*0470*/  FFMA R4, R4, R5, R17 ;  /* 0x0000000504047223 */ /* 0x000fc80000000011 */
[----:B------:R-:W-:-:S07]  /*0480*/  FADD R15, R15, R4 ;  /* 0x000000040f0f7221 */ /* 0x000fce0000000000 */
.L_x_1:
[----:B------:R-:W-:Y:S01]  /*0490*/  ISETP.LE.AND P1, PT, R11, UR5, PT ;  /* 0x000000050b007c0c */ /* 0x000fe2000bf23270 */
[----:B------:R-:W-:Y:S01]  /*04a0*/  UIADD3 UR5, UPT, UPT, UR4, 0x8, URZ ;  /* 0x0000000804057890 */ /* 0x000fe2000fffe0ff */
[----:B------:R-:W-:Y:S11]  /*04b0*/  @P2 BRA `(.L_x_2) ;  /* 0x0000000000382947 */ /* 0x000ff60003800000 */
[----:B------:R-:W-:Y:S04]  /*04c0*/  LDS R23, [R20+0x4] ;  /* 0x0000040014177984 */ /* 0x000fe80000000800 */
[----:B------:R-:W1:Y:S02]  /*04d0*/  LDS R4, [R18+0x1080] ;  /* 0x0010800012047984 */ /* 0x000e640000000800 */
[C---:B-1----:R-:W-:Y:S01]  /*04e0*/  FADD R5, -R4.reuse, R23 ;  /* 0x0000001704057221 */ /* 0x042fe20000000100 */
[----:B------:R-:W-:-:S03]  /*04f0*/  FMUL R17, R4, 0.12999999523162841797 ;  /* 0x3e051eb804117820 */ /* 0x000fc60000400000 */
[----:B------:R-:W-:Y:S01]  /*0500*/  FMUL R5, R5, 1.4426950216293334961 ;  /* 0x3fb8aa3b05057820 */ /* 0x000fe20000400000 */
[----:B------:R-:W-:-:S04]  /*0510*/  FMUL.RZ R21, R17, 0.15915493667125701904 ;  /* 0x3e22f98311157820 */ /* 0x000fc8000040c000 */
[----:B------:R-:W-:Y:S01]  /*0520*/  FSETP.GEU.AND P2, PT, R5, -126, PT ;  /* 0xc2fc00000500780b */ /* 0x000fe20003f4e000 */
[----:B------:R-:W-:-:S12]  /*0530*/  MUFU.SIN R17, R21 ;  /* 0x0000001500117308 */ /* 0x000fd80000000400 */
[----:B------:R-:W-:-:S04]  /*0540*/  @!P2 FMUL R5, R5, 0.5 ;  /* 0x3f0000000505a820 */ /* 0x000fc80000400000 */
[----:B------:R-:W1:Y:S02]  /*0550*/  MUFU.EX2 R16, R5 ;  /* 0x0000000500107308 */ /* 0x000e640000000800 */
[----:B-1----:R-:W-:-:S04]  /*0560*/  @!P2 FMUL R16, R16, R16 ;  /* 0x000000101010a220 */ /* 0x002fc80000400000 */
[----:B------:R-:W-:-:S04]  /*0570*/  FADD R17, R16, R17 ;  /* 0x0000001110117221 */ /* 0x000fc80000000000 */
[----:B------:R-:W-:-:S04]  /*0580*/  FFMA R4, R4, R23, R17 ;  /* 0x0000001704047223 */ /* 0x000fc80000000011 */
[----:B------:R-:W-:-:S07]  /*0590*/  FADD R15, R15, R4 ;  /* 0x000000040f0f7221 */ /* 0x000fce0000000000 */
.L_x_2:
        /* <DEDUP_REMOVED lines=17> */
.L_x_3:
        /* <DEDUP_REMOVED lines=17> */
.L_x_4:
[----:B------:R-:W-:Y:S01]  /*07c0*/  ISETP.LE.AND P4, PT, R11, UR5, PT ;  /* 0x000000050b007c0c */ /* 0x000fe2000bf83270 */
[----:B------:R-:W-:Y:S01]  /*07d0*/  UIADD3 UR5, UPT, UPT, UR4, 0xb, URZ ;  /* 0x0000000b04057890 */ /* 0x000fe2000fffe0ff */
[----:B------:R-:W-:Y:S11]  /*07e0*/  @P5 BRA `(.L_x_5) ;  /* 0x0000000000385947 */ /* 0x000ff60003800000 */
[----:B------:R-:W-:Y:S04]  /*07f0*/  LDS R4, [R20+0x10] ;  /* 0x0000100014047984 */ /* 0x000fe80000000800 */
        /* <DEDUP_REMOVED lines=13> */
.L_x_5:
        /* <DEDUP_REMOVED lines=17> */
.L_x_6:
        /* <DEDUP_REMOVED lines=17> */
.L_x_7:
        /* <DEDUP_REMOVED lines=17> */
.L_x_8:
        /* <DEDUP_REMOVED lines=17> */
.L_x_9:
        /* <DEDUP_REMOVED lines=17> */
.L_x_10:
        /* <DEDUP_REMOVED lines=17> */
.L_x_11:
        /* <DEDUP_REMOVED lines=17> */
.L_x_12:
        /* <DEDUP_REMOVED lines=17> */
.L_x_13:
        /* <DEDUP_REMOVED lines=17> */
.L_x_14:
        /* <DEDUP_REMOVED lines=17> */
.L_x_15:
        /* <DEDUP_REMOVED lines=17> */
.L_x_16:
        /* <DEDUP_REMOVED lines=17> */
.L_x_17:
        /* <DEDUP_REMOVED lines=17> */
.L_x_18:
        /* <DEDUP_REMOVED lines=17> */
.L_x_19:
        /* <DEDUP_REMOVED lines=17> */
.L_x_20:
        /* <DEDUP_REMOVED lines=17> */
.L_x_21:
        /* <DEDUP_REMOVED lines=17> */
.L_x_22:
        /* <DEDUP_REMOVED lines=17> */
.L_x_23:
        /* <DEDUP_REMOVED lines=17> */
.L_x_24:
        /* <DEDUP_REMOVED lines=17> */
.L_x_25:
[----:B------:R-:W-:Y:S01]  /*1e10*/  ISETP.LE.AND P4, PT, R11, UR5, PT ;  /* 0x000000050b007c0c */ /* 0x000fe2000bf83270 */
[----:B------:R-:W-:-:S12]  /*1e20*/  @P5 BRA `(.L_x_26) ;  /* 0x0000000000385947 */ /* 0x000fd80003800000 */
        /* <DEDUP_REMOVED lines=14> */
.L_x_26:
[----:B------:R-:W-:Y:S05]  /*1f10*/  @P6 BRA `(.L_x_27) ;  /* 0x0000000000386947 */ /* 0x000fea0003800000 */
        /* <DEDUP_REMOVED lines=14> */
.L_x_27:
        /* <DEDUP_REMOVED lines=15> */
.L_x_28:
[----:B------:R-:W-:Y:S05]  /*20f0*/  @P1 BRA `(.L_x_29) ;  /* 0x0000000000381947 */ /* 0x000fea0003800000 */
        /* <DEDUP_REMOVED lines=14> */
.L_x_29:
        /* <DEDUP_REMOVED lines=15> */
.L_x_30:
        /* <DEDUP_REMOVED lines=15> */
.L_x_31:
        /* <DEDUP_REMOVED lines=15> */
.L_x_32:
[----:B------:R-:W-:Y:S01]  /*24b0*/  UIADD3 UR4, UPT, UPT, UR4, 0x20, URZ ;  /* 0x0000002004047890 */ /* 0x000fe2000fffe0ff */
[----:B------:R-:W-:Y:S01]  /*24c0*/  BAR.SYNC.DEFER_BLOCKING 0x0 ;  /* 0x0000000000007b1d */ /* 0x000fe20000010000 */
[C---:B------:R-:W-:Y:S02]  /*24d0*/  LEA R10, R11.reuse, R10, 0x5 ;  /* 0x0000000a0b0a7211 */ /* 0x040fe400078e28ff */
[----:B------:R-:W-:Y:S02]  /*24e0*/  IADD3 R14, PT, PT, R14, 0x20, RZ ;  /* 0x000000200e0e7810 */ /* 0x000fe40007ffe0ff */
[----:B------:R-:W-:Y:S02]  /*24f0*/  ISETP.LE.AND P0, PT, R11, UR4, PT ;  /* 0x000000040b007c0c */ /* 0x000fe4000bf03270 */
[----:B------:R-:W-:Y:S02]  /*2500*/  IADD3 R13, PT, PT, R13, 0x20, RZ ;  /* 0x000000200d0d7810 */ /* 0x000fe40007ffe0ff */
[----:B------:R-:W-:-:S09]  /*2510*/  IADD3 R12, PT, PT, R12, 0x20, RZ ;  /* 0x000000200c0c7810 */ /* 0x000fd20007ffe0ff */
[----:B------:R-:W-:Y:S05]  /*2520*/  @!P0 BRA `(.L_x_33) ;  /* 0xffffffdc00288947 */ /* 0x000fea000383ffff */
.L_x_0:
[----:B------:R-:W1:Y:S01]  /*2530*/  SHFL.DOWN PT, R2, R15, 0x10, 0x1f ;  /* 0x0a001f000f027f89 */ /* 0x000e6200000e0000 */
[----:B------:R-:W-:Y:S02]  /*2540*/  LOP3.LUT P0, RZ, R7, R0, RZ, 0xfc, !PT ;  /* 0x0000000007ff7212 */ /* 0x000fe4000780fcff */
[----:B------:R-:W-:-:S04]  /*2550*/  VIMNMX R0, PT, PT, R9, R6, !PT ;  /* 0x0000000609007248 */ /* 0x000fc80007fe0100 */
[----:B------:R-:W-:Y:S01]  /*2560*/  ISETP.GE.OR P0, PT, R0, R11, P0 ;  /* 0x0000000b0000720c */ /* 0x000fe20000706670 */
[----:B-1----:R-:W-:-:S05]  /*2570*/  FADD R2, R2, R15 ;  /* 0x0000000f02027221 */ /* 0x002fca0000000000 */
[----:B------:R-:W1:Y:S02]  /*2580*/  SHFL.DOWN PT, R3, R2, 0x8, 0x1f ;  /* 0x09001f0002037f89 */ /* 0x000e6400000e0000 */
[----:B-1----:R-:W-:-:S05]  /*2590*/  FADD R3, R2, R3 ;  /* 0x0000000302037221 */ /* 0x002fca0000000000 */
[----:B------:R-:W1:Y:S02]  /*25a0*/  SHFL.DOWN PT, R4, R3, 0x4, 0x1f ;  /* 0x08801f0003047f89 */ /* 0x000e6400000e0000 */
[----:B-1----:R-:W-:-:S05]  /*25b0*/  FADD R4, R3, R4 ;  /* 0x0000000403047221 */ /* 0x002fca0000000000 */
[----:B------:R-:W1:Y:S02]  /*25c0*/  SHFL.DOWN PT, R5, R4, 0x2, 0x1f ;  /* 0x08401f0004057f89 */ /* 0x000e6400000e0000 */
[----:B-1----:R-:W-:-:S05]  /*25d0*/  FADD R5, R4, R5 ;  /* 0x0000000504057221 */ /* 0x002fca0000000000 */
[----:B------:R1:W2:Y:S01]  /*25e0*/  SHFL.DOWN PT, R0, R5, 0x1, 0x1f ;  /* 0x08201f0005007f89 */ /* 0x0002a200000e0000 */
[----:B------:R-:W-:Y:S05]  /*25f0*/  @P0 EXIT ;  /* 0x000000000000094d */ /* 0x000fea0003800000 */
[-C--:B------:R-:W-:Y:S01]  /*2600*/  I2FP.F32.U32 R4, R11.reuse ;  /* 0x0000000b00047245 */ /* 0x080fe20000201000 */
[----:B------:R-:W3:Y:S01]  /*2610*/  LDCU.64 UR4, c[0x0][0x390] ;  /* 0x00007200ff0477ac */ /* 0x000ee20008000a00 */
[----:B------:R-:W-:Y:S02]  /*2620*/  IMAD R6, R6, R11, RZ ;  /* 0x0000000b06067224 */ /* 0x000fe400078e02ff */
[----:B------:R-:W-:-:S03]  /*2630*/  FSETP.GEU.AND P0, PT, |R4|, 1.175494350822287508e-38, PT ;  /* 0x008000000400780b */ /* 0x000fc60003f0e200 */
[----:B------:R-:W-:Y:S01]  /*2640*/  IADD3 R3, P1, PT, R6, R9, RZ ;  /* 0x0000000906037210 */ /* 0x000fe20007f3e0ff */
[----:B--2---:R-:W-:-:S03]  /*2650*/  FADD R6, R5, R0 ;  /* 0x0000000005067221 */ /* 0x004fc60000000000 */
[----:B------:R-:W-:-:S06]  /*2660*/  LEA.HI.X.SX32 R0, R9, RZ, 0x1, P1 ;  /* 0x000000ff09007211 */ /* 0x000fcc00008f0eff */
[----:B------:R-:W-:Y:S01]  /*2670*/  @!P0 FMUL R4, R4, 16777216 ;  /* 0x4b80000004048820 */ /* 0x000fe20000400000 */
[----:B---3--:R-:W-:-:S03]  /*2680*/  LEA R2, P1, R3, UR4, 0x2 ;  /* 0x0000000403027c11 */ /* 0x008fc6000f8210ff */
[----:B------:R-:W2:Y:S01]  /*2690*/  MUFU.RSQ R7, R4 ;  /* 0x0000000400077308 */ /* 0x000ea20000001400 */
[----:B------:R-:W-:Y:S01]  /*26a0*/  LEA.HI.X R3, R3, UR5, R0, 0x2, P1 ;  /* 0x0000000503037c11 */ /* 0x000fe200088f1400 */
[----:B--2---:R-:W-:-:S04]  /*26b0*/  @!P0 FMUL R7, R7, 4096 ;  /* 0x4580000007078820 */ /* 0x004fc80000400000 */
[----:B------:R-:W-:-:S05]  /*26c0*/  FMUL R7, R6, R7 ;  /* 0x0000000706077220 */ /* 0x000fca0000400000 */
[----:B------:R-:W-:Y:S01]  /*26d0*/  REDG.E.ADD.F32.FTZ.RN.STRONG.GPU desc[UR6][R2.64], R7 ;  /* 0x00000007020079a6 */ /* 0x000fe2000c12f306 */
[----:B------:R-:W-:Y:S05]  /*26e0*/  EXIT ;  /* 0x000000000000794d */ /* 0x000fea0003800000 */
.L_x_34:
[----:B------:R-:W-:-:S00]  /*26f0*/  BRA `(.L_x_34) ;  /* 0xfffffffc00fc7947 */ /* 0x000fc0000383ffff */
[----:B------:R-:W-:-:S00]  /*2700*/  NOP ;  /* 0x0000000000007918 */ /* 0x000fc00000000000 */
[----:B------:R-:W-:-:S00]  /*2710*/  NOP ;  /* 0x0000000000007918 */ /* 0x000fc00000000000 */
[----:B------:R-:W-:-:S00]  /*2720*/  NOP ;  /* 0x0000000000007918 */ /* 0x000fc00000000000 */
[----:B------:R-:W-:-:S00]  /*2730*/  NOP ;  /* 0x0000000000007918 */ /* 0x000fc00000000000 */
[----:B------:R-:W-:-:S00]  /*2740*/  NOP ;  /* 0x0000000000007918 */ /* 0x000fc00000000000 */
[----:B------:R-:W-:-:S00]  /*2750*/  NOP ;  /* 0x0000000000007918 */ /* 0x000fc00000000000 */
[----:B------:R-:W-:-:S00]  /*2760*/  NOP ;  /* 0x0000000000007918 */ /* 0x000fc00000000000 */
[----:B------:R-:W-:-:S00]  /*2770*/  NOP ;  /* 0x0000000000007918 */ /* 0x000fc00000000000 */
.L_x_35:


//--------------------- .nv.shared._Z33nonlinear_transposed_fused_matmulPKfS0_Pfi --------------------------
	.section	.nv.shared._Z33nonlinear_transposed_fused_matmulPKfS0_Pfi,"aw",@nobits
	.sectionflags	@""
	.align	16
	.zero		1024


//--------------------- .nv.shared.reserved.0     --------------------------
	.section	.nv.shared.reserved.0,"aw",@nobits
	.weak		__nv_reservedSMEM_offset_0_alias
	.size		__nv_reservedSMEM_offset_0_alias, 0, 64
	.other		__nv_reservedSMEM_offset_0_alias,@"STO_CUDA_RESERVED_SHARED STV_DEFAULT"
__nv_reservedSMEM_offset_0_alias:
	.zero		0
	.zero		64


//--------------------- .nv.constant0._Z33nonlinear_transposed_fused_matmulPKfS0_Pfi --------------------------
	.section	.nv.constant0._Z33nonlinear_transposed_fused_matmulPKfS0_Pfi,"a",@progbits
	.sectionflags	@""
	.align	4
.nv.constant0._Z33nonlinear_transposed_fused_matmulPKfS0_Pfi:
	.zero		924


//--------------------- SYMBOLS --------------------------

	.type		.nv.reservedSmem.offset0,@object
	.size		.nv.reservedSmem.offset0,0x4
	.type		.nv.reservedSmem.cap,@object
	.size		.nv.reservedSmem.cap,0x4
